//
// Generated by NVIDIA NVVM Compiler
//
// Compiler Build ID: CL-36424714
// Cuda compilation tools, release 13.0, V13.0.88
// Based on NVVM 20.0.0
//

.version 9.0
.target sm_100
.address_size 64

	// .globl	_Z6addVecPdS_

.visible .entry _Z6addVecPdS_(
	.param .u64 .ptr .align 1 _Z6addVecPdS__param_0,
	.param .u64 .ptr .align 1 _Z6addVecPdS__param_1
)
{
	.reg .b32 	%r<5>;
	.reg .b64 	%rd<8>;
	.reg .b64 	%fd<3>;

	ld.param.u64 	%rd1, [_Z6addVecPdS__param_0];
	ld.param.u64 	%rd2, [_Z6addVecPdS__param_1];
	cvta.to.global.u64 	%rd3, %rd2;
	cvta.to.global.u64 	%rd4, %rd1;
	mov.u32 	%r1, %ctaid.x;
	mov.u32 	%r2, %ntid.x;
	mov.u32 	%r3, %tid.x;
	mad.lo.s32 	%r4, %r1, %r2, %r3;
	mul.wide.s32 	%rd5, %r4, 8;
	add.s64 	%rd6, %rd4, %rd5;
	ld.global.f64 	%fd1, [%rd6];
	add.f64 	%fd2, %fd1, 0d3FF0000000000000;
	add.s64 	%rd7, %rd3, %rd5;
	st.global.f64 	[%rd7], %fd2;
	ret;

}


// ===== COMPILED SASS (sm_100) =====

	.target	sm_100

	.elftype	@"ET_EXEC"


//--------------------- .note.nv.tkinfo           --------------------------
	.section	.note.nv.tkinfo,"",@"SHT_NOTE"
	.sectionflags	@"SHF_NOTE_NV_TKINFO"
	.tkinfo
        /*0018*/ 	.word	0x00000002
        /*0030*/ 	.string	""
        /*0030*/ 	.string	"ptxas"
        /*0030*/ 	.string	"Cuda compilation tools, release 13.0, V13.0.88"
        /*0030*/ 	.string	"Build cuda_13.0.r13.0/compiler.36424714_0"
        /*0030*/ 	.string	"-arch sm_100 -m 64 "



//--------------------- .note.nv.cuinfo           --------------------------
	.section	.note.nv.cuinfo,"",@"SHT_NOTE"
	.sectionflags	@"SHF_NOTE_NV_CUINFO"
        /*0018*/ 	.short	0x0002
        /*001a*/ 	.short	0x0064
        /*001c*/ 	.short	0x0082
	.zero		2


//--------------------- .nv.info                  --------------------------
	.section	.nv.info,"",@"SHT_CUDA_INFO"
	.align	4


	//----- nvinfo : EIATTR_REGCOUNT
	.align		4
        /*0000*/ 	.byte	0x04, 0x2f
        /*0002*/ 	.short	(.L_1 - .L_0)
	.align		4
.L_0:
        /*0004*/ 	.word	index@(_Z6addVecPdS_)
        /*0008*/ 	.word	0x0000000c


	//----- nvinfo : EIATTR_FRAME_SIZE
	.align		4
.L_1:
        /*000c*/ 	.byte	0x04, 0x11
        /*000e*/ 	.short	(.L_3 - .L_2)
	.align		4
.L_2:
        /*0010*/ 	.word	index@(_Z6addVecPdS_)
        /*0014*/ 	.word	0x00000000


	//----- nvinfo : EIATTR_MIN_STACK_SIZE
	.align		4
.L_3:
        /*0018*/ 	.byte	0x04, 0x12
        /*001a*/ 	.short	(.L_5 - .L_4)
	.align		4
.L_4:
        /*001c*/ 	.word	index@(_Z6addVecPdS_)
        /*0020*/ 	.word	0x00000000
.L_5:


//--------------------- .nv.compat                --------------------------
	.section	.nv.compat,"",@"SHT_CUDA_COMPAT_INFO"
	.align	4
        /*0000*/ 	.byte	0x02, 0x09, 0x00, 0x00, 0x02, 0x02, 0x01, 0x00, 0x02, 0x05, 0x05, 0x00, 0x03, 0x07, 0x01, 0x01
        /*0010*/ 	.byte	0x02, 0x03, 0x00, 0x00, 0x02, 0x06, 0x01, 0x00, 0x04, 0x0b, 0x08, 0x00, 0x01, 0x00, 0x00, 0x00
        /*0020*/ 	.byte	0x00, 0x00, 0x00, 0x00


//--------------------- .nv.info._Z6addVecPdS_    --------------------------
	.section	.nv.info._Z6addVecPdS_,"",@"SHT_CUDA_INFO"
	.sectionflags	@""
	.align	4


	//----- nvinfo : EIATTR_CUDA_API_VERSION
	.align		4
        /*0000*/ 	.byte	0x04, 0x37
        /*0002*/ 	.short	(.L_7 - .L_6)
.L_6:
        /*0004*/ 	.word	0x00000082


	//----- nvinfo : EIATTR_KPARAM_INFO
	.align		4
.L_7:
        /*0008*/ 	.byte	0x04, 0x17
        /*000a*/ 	.short	(.L_9 - .L_8)
.L_8:
        /*000c*/ 	.word	0x00000000
        /*0010*/ 	.short	0x0001
        /*0012*/ 	.short	0x0008
        /*0014*/ 	.byte	0x00, 0xf5, 0x21, 0x00


	//----- nvinfo : EIATTR_KPARAM_INFO
	.align		4
.L_9:
        /*0018*/ 	.byte	0x04, 0x17
        /*001a*/ 	.short	(.L_11 - .L_10)
.L_10:
        /*001c*/ 	.word	0x00000000
        /*0020*/ 	.short	0x0000
        /*0022*/ 	.short	0x0000
        /*0024*/ 	.byte	0x00, 0xf5, 0x21, 0x00


	//----- nvinfo : EIATTR_SPARSE_MMA_MASK
	.align		4
.L_11:
        /*0028*/ 	.byte	0x03, 0x50
        /*002a*/ 	.short	0x0000


	//----- nvinfo : EIATTR_MAXREG_COUNT
	.align		4
        /*002c*/ 	.byte	0x03, 0x1b
        /*002e*/ 	.short	0x00ff


	//----- nvinfo : EIATTR_MERCURY_ISA_VERSION
	.align		4
        /*0030*/ 	.byte	0x03, 0x5f
        /*0032*/ 	.short	0x0101


	//----- nvinfo : EIATTR_VRC_CTA_INIT_COUNT
	.align		4
        /*0034*/ 	.byte	0x02, 0x4a
	.zero		1
	.zero		1


	//----- nvinfo : EIATTR_EXIT_INSTR_OFFSETS
	.align		4
        /*0038*/ 	.byte	0x04, 0x1c
        /*003a*/ 	.short	(.L_13 - .L_12)


	//   ....[0]....
.L_12:
        /*003c*/ 	.word	0x000000d0


	//----- nvinfo : EIATTR_CBANK_PARAM_SIZE
	.align		4
.L_13:
        /*0040*/ 	.byte	0x03, 0x19
        /*0042*/ 	.short	0x0010


	//----- nvinfo : EIATTR_PARAM_CBANK
	.align		4
        /*0044*/ 	.byte	0x04, 0x0a
        /*0046*/ 	.short	(.L_15 - .L_14)
	.align		4
.L_14:
        /*0048*/ 	.word	index@(.nv.constant0._Z6addVecPdS_)
        /*004c*/ 	.short	0x0380
        /*004e*/ 	.short	0x0010


	//----- nvinfo : EIATTR_SW_WAR
	.align		4
.L_15:
        /*0050*/ 	.byte	0x04, 0x36
        /*0052*/ 	.short	(.L_17 - .L_16)
.L_16:
        /*0054*/ 	.word	0x00000008
.L_17:


//--------------------- .nv.callgraph             --------------------------
	.section	.nv.callgraph,"",@"SHT_CUDA_CALLGRAPH"
	.align	4
	.sectionentsize	8
	.align		4
        /*0000*/ 	.word	0x00000000
	.align		4
        /*0004*/ 	.word	0xffffffff
	.align		4
        /*0008*/ 	.word	0x00000000
	.align		4
        /*000c*/ 	.word	0xfffffffe
	.align		4
        /*0010*/ 	.word	0x00000000
	.align		4
        /*0014*/ 	.word	0xfffffffd
	.align		4
        /*0018*/ 	.word	0x00000000
	.align		4
        /*001c*/ 	.word	0xfffffffc


//--------------------- .text._Z6addVecPdS_       --------------------------
	.section	.text._Z6addVecPdS_,"ax",@progbits
	.align	128
        .global         _Z6addVecPdS_
        .type           _Z6addVecPdS_,@function
        .size           _Z6addVecPdS_,(.L_x_1 - _Z6addVecPdS_)
        .other          _Z6addVecPdS_,@"STO_CUDA_ENTRY STV_DEFAULT"
_Z6addVecPdS_:
.text._Z6addVecPdS_:
[----:B------:R-:W-:Y:S01]  /*0000*/  LDC R1, c[0x0][0x37c] ;  /* 0x0000df00ff017b82 */ /* 0x000fe20000000800 */
[----:B------:R-:W0:Y:S07]  /*0010*/  S2R R0, SR_TID.X ;  /* 0x0000000000007919 */ /* 0x000e2e0000002100 */
[----:B------:R-:W0:Y:S01]  /*0020*/  S2UR UR6, SR_CTAID.X ;  /* 0x00000000000679c3 */ /* 0x000e220000002500 */
[----:B------:R-:W1:Y:S07]  /*0030*/  LDCU.64 UR4, c[0x0][0x358] ;  /* 0x00006b00ff0477ac */ /* 0x000e6e0008000a00 */
[----:B------:R-:W0:Y:S08]  /*0040*/  LDC R9, c[0x0][0x360] ;  /* 0x0000d800ff097b82 */ /* 0x000e300000000800 */
[----:B------:R-:W2:Y:S08]  /*0050*/  LDC.64 R2, c[0x0][0x380] ;  /* 0x0000e000ff027b82 */ /* 0x000eb00000000a00 */
[----:B------:R-:W3:Y:S01]  /*0060*/  LDC.64 R6, c[0x0][0x388] ;  /* 0x0000e200ff067b82 */ /* 0x000ee20000000a00 */
[----:B0-----:R-:W-:-:S04]  /*0070*/  IMAD R9, R9, UR6, R0 ;  /* 0x0000000609097c24 */ /* 0x001fc8000f8e0200 */
[----:B--2---:R-:W-:-:S06]  /*0080*/  IMAD.WIDE R2, R9, 0x8, R2 ;  /* 0x0000000809027825 */ /* 0x004fcc00078e0202 */
[----:B-1----:R-:W2:Y:S01]  /*0090*/  LDG.E.64 R2, desc[UR4][R2.64] ;  /* 0x0000000402027981 */ /* 0x002ea2000c1e1b00 */
[----:B---3--:R-:W-:Y:S01]  /*00a0*/  IMAD.WIDE R6, R9, 0x8, R6 ;  /* 0x0000000809067825 */ /* 0x008fe200078e0206 */
[----:B--2---:R-:W-:-:S07]  /*00b0*/  DADD R4, R2, 1 ;  /* 0x3ff0000002047429 */ /* 0x004fce0000000000 */
[----:B------:R-:W-:Y:S01]  /*00c0*/  STG.E.64 desc[UR4][R6.64], R4 ;  /* 0x0000000406007986 */ /* 0x000fe2000c101b04 */
[----:B------:R-:W-:Y:S05]  /*00d0*/  EXIT ;  /* 0x000000000000794d */ /* 0x000fea0003800000 */
.L_x_0:
[----:B------:R-:W-:-:S00]  /*00e0*/  BRA `(.L_x_0) ;  /* 0xfffffffc00fc7947 */ /* 0x000fc0000383ffff */
[----:B------:R-:W-:-:S00]  /*00f0*/  NOP ;  /* 0x0000000000007918 */ /* 0x000fc00000000000 */
        /* <DEDUP_REMOVED lines=8> */
.L_x_1:


//--------------------- .nv.shared.reserved.0     --------------------------
	.section	.nv.shared.reserved.0,"aw",@nobits
	.weak		__nv_reservedSMEM_offset_0_alias
	.size		__nv_reservedSMEM_offset_0_alias, 0, 64
	.other		__nv_reservedSMEM_offset_0_alias,@"STO_CUDA_RESERVED_SHARED STV_DEFAULT"
__nv_reservedSMEM_offset_0_alias:
	.zero		0
	.zero		64


//--------------------- .nv.constant0._Z6addVecPdS_ --------------------------
	.section	.nv.constant0._Z6addVecPdS_,"a",@progbits
	.sectionflags	@""
	.align	4
.nv.constant0._Z6addVecPdS_:
	.zero		912


//--------------------- SYMBOLS --------------------------

	.type		.nv.reservedSmem.offset0,@object
	.size		.nv.reservedSmem.offset0,0x4
